	.headerflags	@"EF_CUDA_TEXMODE_UNIFIED EF_CUDA_64BIT_ADDRESS EF_CUDA_SM86 EF_CUDA_VIRTUAL_SM(EF_CUDA_SM86)"
	.elftype	@"ET_EXEC"


//--------------------- .nv.info                  --------------------------
	.section	.nv.info,"",@"SHT_CUDA_INFO"
	.align	4


	//----- nvinfo : EIATTR_REGCOUNT
	.align		4
        /*0000*/ 	.byte	0x04, 0x2f
        /*0002*/ 	.short	(.L_1 - .L_0)
	.align		4
.L_0:
        /*0004*/ 	.word	index@(triton_poi_fused__to_copy_9)
        /*0008*/ 	.word	0x00000008


	//----- nvinfo : EIATTR_MIN_STACK_SIZE
	.align		4
.L_1:
        /*000c*/ 	.byte	0x04, 0x12
        /*000e*/ 	.short	(.L_3 - .L_2)
	.align		4
.L_2:
        /*0010*/ 	.word	index@(triton_poi_fused__to_copy_9)
        /*0014*/ 	.word	0x00000000


	//----- nvinfo : EIATTR_FRAME_SIZE
	.align		4
.L_3:
        /*0018*/ 	.byte	0x04, 0x11
        /*001a*/ 	.short	(.L_5 - .L_4)
	.align		4
.L_4:
        /*001c*/ 	.word	index@(triton_poi_fused__to_copy_9)
        /*0020*/ 	.word	0x00000000


	//----- nvinfo : EIATTR_MIN_STACK_SIZE
	.align		4
.L_5:
        /*0024*/ 	.byte	0x04, 0x12
        /*0026*/ 	.short	(.L_7 - .L_6)
	.align		4
.L_6:
        /*0028*/ 	.word	index@(triton_poi_fused__to_copy_9)
        /*002c*/ 	.word	0x00000000
.L_7:


//--------------------- .nv.info.triton_poi_fused__to_copy_9 --------------------------
	.section	.nv.info.triton_poi_fused__to_copy_9,"",@"SHT_CUDA_INFO"
	.sectionflags	@""
	.align	4


	//----- nvinfo : EIATTR_CUDA_API_VERSION
	.align		4
        /*0000*/ 	.byte	0x04, 0x37
        /*0002*/ 	.short	(.L_9 - .L_8)
.L_8:
        /*0004*/ 	.word	0x0000007c


	//----- nvinfo : EIATTR_SW2861232_WAR
	.align		4
.L_9:
        /*0008*/ 	.byte	0x01, 0x35
	.zero		2


	//----- nvinfo : EIATTR_PARAM_CBANK
	.align		4
        /*000c*/ 	.byte	0x04, 0x0a
        /*000e*/ 	.short	(.L_11 - .L_10)
	.align		4
.L_10:
        /*0010*/ 	.word	index@(.nv.constant0.triton_poi_fused__to_copy_9)
        /*0014*/ 	.short	0x0160
        /*0016*/ 	.short	0x0020


	//----- nvinfo : EIATTR_CBANK_PARAM_SIZE
	.align		4
.L_11:
        /*0018*/ 	.byte	0x03, 0x19
        /*001a*/ 	.short	0x0020


	//----- nvinfo : EIATTR_KPARAM_INFO
	.align		4
        /*001c*/ 	.byte	0x04, 0x17
        /*001e*/ 	.short	(.L_13 - .L_12)
.L_12:
        /*0020*/ 	.word	0x00000000
        /*0024*/ 	.short	0x0003
        /*0026*/ 	.short	0x0018
        /*0028*/ 	.byte	0x00, 0xf4, 0x21, 0x00


	//----- nvinfo : EIATTR_KPARAM_INFO
	.align		4
.L_13:
        /*002c*/ 	.byte	0x04, 0x17
        /*002e*/ 	.short	(.L_15 - .L_14)
.L_14:
        /*0030*/ 	.word	0x00000000
        /*0034*/ 	.short	0x0002
        /*0036*/ 	.short	0x0010
        /*0038*/ 	.byte	0x00, 0xf0, 0x11, 0x00


	//----- nvinfo : EIATTR_KPARAM_INFO
	.align		4
.L_15:
        /*003c*/ 	.byte	0x04, 0x17
        /*003e*/ 	.short	(.L_17 - .L_16)
.L_16:
        /*0040*/ 	.word	0x00000000
        /*0044*/ 	.short	0x0001
        /*0046*/ 	.short	0x0008
        /*0048*/ 	.byte	0x00, 0xf4, 0x21, 0x00


	//----- nvinfo : EIATTR_KPARAM_INFO
	.align		4
.L_17:
        /*004c*/ 	.byte	0x04, 0x17
        /*004e*/ 	.short	(.L_19 - .L_18)
.L_18:
        /*0050*/ 	.word	0x00000000
        /*0054*/ 	.short	0x0000
        /*0056*/ 	.short	0x0000
        /*0058*/ 	.byte	0x00, 0xf4, 0x21, 0x00


	//----- nvinfo : EIATTR_MAXREG_COUNT
	.align		4
.L_19:
        /*005c*/ 	.byte	0x03, 0x1b
        /*005e*/ 	.short	0x00ff


	//----- nvinfo : EIATTR_EXIT_INSTR_OFFSETS
	.align		4
        /*0060*/ 	.byte	0x04, 0x1c
        /*0062*/ 	.short	(.L_21 - .L_20)


	//   ....[0]....
.L_20:
        /*0064*/ 	.word	0x00000120


	//   ....[1]....
        /*0068*/ 	.word	0x00000140


	//----- nvinfo : EIATTR_REQNTID
	.align		4
.L_21:
        /*006c*/ 	.byte	0x04, 0x10
        /*006e*/ 	.short	(.L_23 - .L_22)
.L_22:
        /*0070*/ 	.word	0x00000080
        /*0074*/ 	.word	0x00000001
        /*0078*/ 	.word	0x00000001


	//----- nvinfo : EIATTR_CRS_STACK_SIZE
	.align		4
.L_23:
        /*007c*/ 	.byte	0x04, 0x1e
        /*007e*/ 	.short	(.L_25 - .L_24)
.L_24:
        /*0080*/ 	.word	0x00000000
.L_25:


//--------------------- .nv.callgraph             --------------------------
	.section	.nv.callgraph,"",@"SHT_CUDA_CALLGRAPH"
	.align	4
	.sectionentsize	8
	.align		4
        /*0000*/ 	.word	0x00000000
	.align		4
        /*0004*/ 	.word	0xffffffff
	.align		4
        /*0008*/ 	.word	0x00000000
	.align		4
        /*000c*/ 	.word	0xfffffffe
	.align		4
        /*0010*/ 	.word	0x00000000
	.align		4
        /*0014*/ 	.word	0xfffffffd
	.align		4
        /*0018*/ 	.word	0x00000000
	.align		4
        /*001c*/ 	.word	0xfffffffc


//--------------------- .nv.rel.action            --------------------------
	.section	.nv.rel.action,"",@"SHT_CUDA_RELOCINFO"
	.align	8
	.sectionentsize	8
        /*0000*/ 	.byte	0x73, 0x00, 0x00, 0x00, 0x00, 0x00, 0x00, 0x00, 0x00, 0x00, 0x00, 0x11, 0x25, 0x00, 0x05, 0x36


//--------------------- .nv.constant0.triton_poi_fused__to_copy_9 --------------------------
	.section	.nv.constant0.triton_poi_fused__to_copy_9,"a",@progbits
	.sectionflags	@""
	.align	4
.nv.constant0.triton_poi_fused__to_copy_9:
	.zero		384


//--------------------- .text.triton_poi_fused__to_copy_9 --------------------------
	.section	.text.triton_poi_fused__to_copy_9,"ax",@progbits
	.sectioninfo	@"SHI_REGISTERS=8"
	.align	128
        .global         triton_poi_fused__to_copy_9
        .type           triton_poi_fused__to_copy_9,@function
        .size           triton_poi_fused__to_copy_9,(.L_x_3 - triton_poi_fused__to_copy_9)
        .other          triton_poi_fused__to_copy_9,@"STO_CUDA_ENTRY STV_DEFAULT"
triton_poi_fused__to_copy_9:
.text.triton_poi_fused__to_copy_9:
[----:B------:R-:W-:Y:S02]  /*0000*/  IMAD.MOV.U32 R1, RZ, RZ, c[0x0][0x28] ;  /* 0x00000a00ff017624 */ /* 0x000fe400078e00ff */
[----:B------:R-:W0:Y:S01]  /*0010*/  S2R R0, SR_TID.X ;  /* 0x0000000000007919 */ /* 0x000e220000002100 */
[----:B------:R-:W-:Y:S01]  /*0020*/  MOV R5, 0x2 ;  /* 0x0000000200057802 */ /* 0x000fe20000000f00 */
[----:B------:R-:W-:Y:S01]  /*0030*/  ULDC.64 UR4, c[0x0][0x118] ;  /* 0x0000460000047ab9 */ /* 0x000fe20000000a00 */
[----:B------:R-:W-:Y:S01]  /*0040*/  BSSY B0, `(.L_x_0) ;  /* 0x000000c000007945 */ /* 0x000fe20003800000 */
[----:B------:R-:W1:Y:S01]  /*0050*/  S2R R3, SR_CTAID.X ;  /* 0x0000000000037919 */ /* 0x000e620000002500 */
[----:B0-----:R-:W-:-:S04]  /*0060*/  SHF.L.U32 R0, R0, 0x1, RZ ;  /* 0x0000000100007819 */ /* 0x001fc800000006ff */
[----:B------:R-:W-:-:S05]  /*0070*/  LOP3.LUT R0, R0, 0xfe, RZ, 0xc0, !PT ;  /* 0x000000fe00007812 */ /* 0x000fca00078ec0ff */
[----:B-1----:R-:W-:Y:S02]  /*0080*/  IMAD R0, R3, 0x100, R0 ;  /* 0x0000010003007824 */ /* 0x002fe400078e0200 */
[----:B------:R-:W-:Y:S02]  /*0090*/  CS2R R2, SRZ ;  /* 0x0000000000027805 */ /* 0x000fe4000001ff00 */
[C---:B------:R-:W-:Y:S01]  /*00a0*/  IMAD.WIDE R4, R0.reuse, R5, c[0x0][0x168] ;  /* 0x00005a0000047625 */ /* 0x040fe200078e0205 */
[----:B------:R-:W-:-:S13]  /*00b0*/  ISETP.GE.AND P0, PT, R0, 0x900, PT ;  /* 0x000009000000780c */ /* 0x000fda0003f06270 */
[----:B------:R-:W-:Y:S05]  /*00c0*/  @P0 BRA `(.L_x_1) ;  /* 0x0000003000000947 */ /* 0x000fea0003800000 */
[----:B------:R-:W-:-:S04]  /*00d0*/  IMAD.MOV.U32 R3, RZ, RZ, 0x4 ;  /* 0x00000004ff037424 */ /* 0x000fc800078e00ff */
[----:B------:R-:W-:-:S06]  /*00e0*/  IMAD.WIDE R2, R0, R3, c[0x0][0x160] ;  /* 0x0000580000027625 */ /* 0x000fcc00078e0203 */
[----:B------:R-:W5:Y:S02]  /*00f0*/  LDG.E.64 R2, [R2.64] ;  /* 0x0000000402027981 */ /* 0x000f64000c1e1b00 */
.L_x_1:
[----:B------:R-:W-:Y:S05]  /*0100*/  BSYNC B0 ;  /* 0x0000000000007941 */ /* 0x000fea0003800000 */
.L_x_0:
[----:B-----5:R-:W-:Y:S01]  /*0110*/  F2FP.BF16.PACK_AB R3, R3, R2 ;  /* 0x000000020303723e */ /* 0x020fe200000010ff */
[----:B------:R-:W-:Y:S06]  /*0120*/  @P0 EXIT ;  /* 0x000000000000094d */ /* 0x000fec0003800000 */
[----:B------:R-:W-:Y:S01]  /*0130*/  STG.E [R4.64], R3 ;  /* 0x0000000304007986 */ /* 0x000fe2000c101904 */
[----:B------:R-:W-:Y:S05]  /*0140*/  EXIT ;  /* 0x000000000000794d */ /* 0x000fea0003800000 */
.L_x_2:
[----:B------:R-:W-:-:S00]  /*0150*/  BRA `(.L_x_2) ;  /* 0xfffffff000007947 */ /* 0x000fc0000383ffff */
[----:B------:R-:W-:-:S00]  /*0160*/  NOP ;  /* 0x0000000000007918 */ /* 0x000fc00000000000 */
        /* <DEDUP_REMOVED lines=9> */
.L_x_3:
